//
// Generated by NVIDIA NVVM Compiler
//
// Compiler Build ID: CL-36424714
// Cuda compilation tools, release 13.0, V13.0.88
// Based on NVVM 20.0.0
//

.version 9.0
.target sm_100
.address_size 64

	// .globl	_Z8hist_GPUPiS_ii
.extern .shared .align 16 .b8 histo_s[];

.visible .entry _Z8hist_GPUPiS_ii(
	.param .u64 .ptr .align 1 _Z8hist_GPUPiS_ii_param_0,
	.param .u64 .ptr .align 1 _Z8hist_GPUPiS_ii_param_1,
	.param .u32 _Z8hist_GPUPiS_ii_param_2,
	.param .u32 _Z8hist_GPUPiS_ii_param_3
)
{
	.reg .pred 	%p<7>;
	.reg .b32 	%r<34>;
	.reg .b64 	%rd<9>;

	ld.param.u64 	%rd3, [_Z8hist_GPUPiS_ii_param_0];
	ld.param.u64 	%rd4, [_Z8hist_GPUPiS_ii_param_1];
	ld.param.u32 	%r12, [_Z8hist_GPUPiS_ii_param_2];
	ld.param.u32 	%r13, [_Z8hist_GPUPiS_ii_param_3];
	mov.u32 	%r14, %ctaid.x;
	mov.u32 	%r1, %ntid.x;
	mov.u32 	%r33, %tid.x;
	mad.lo.s32 	%r32, %r14, %r1, %r33;
	setp.ge.u32 	%p1, %r33, %r12;
	@%p1 bra 	$L__BB0_3;
	mov.u32 	%r16, histo_s;
	mov.u32 	%r31, %r33;
$L__BB0_2:
	shl.b32 	%r15, %r31, 2;
	add.s32 	%r17, %r16, %r15;
	mov.b32 	%r18, 0;
	st.shared.u32 	[%r17], %r18;
	add.s32 	%r31, %r31, %r1;
	setp.lt.u32 	%p2, %r31, %r12;
	@%p2 bra 	$L__BB0_2;
$L__BB0_3:
	bar.sync 	0;
	setp.ge.u32 	%p3, %r32, %r13;
	@%p3 bra 	$L__BB0_6;
	mov.u32 	%r19, %nctaid.x;
	mul.lo.s32 	%r6, %r1, %r19;
	div.s32 	%r7, 1024, %r12;
	cvta.to.global.u64 	%rd1, %rd3;
$L__BB0_5:
	mul.wide.u32 	%rd5, %r32, 4;
	add.s64 	%rd6, %rd1, %rd5;
	ld.global.u32 	%r20, [%rd6];
	div.s32 	%r21, %r20, %r7;
	shl.b32 	%r22, %r21, 2;
	mov.u32 	%r23, histo_s;
	add.s32 	%r24, %r23, %r22;
	atom.shared.add.u32 	%r25, [%r24], 1;
	add.s32 	%r32, %r32, %r6;
	setp.lt.u32 	%p4, %r32, %r13;
	@%p4 bra 	$L__BB0_5;
$L__BB0_6:
	setp.ge.u32 	%p5, %r33, %r12;
	bar.sync 	0;
	@%p5 bra 	$L__BB0_9;
	cvta.to.global.u64 	%rd2, %rd4;
	mov.u32 	%r27, histo_s;
$L__BB0_8:
	mul.wide.u32 	%rd7, %r33, 4;
	add.s64 	%rd8, %rd2, %rd7;
	shl.b32 	%r26, %r33, 2;
	add.s32 	%r28, %r27, %r26;
	ld.shared.u32 	%r29, [%r28];
	atom.global.add.u32 	%r30, [%rd8], %r29;
	add.s32 	%r33, %r33, %r1;
	setp.lt.u32 	%p6, %r33, %r12;
	@%p6 bra 	$L__BB0_8;
$L__BB0_9:
	ret;

}


// ===== COMPILED SASS (sm_100) =====

	.target	sm_100

	.elftype	@"ET_EXEC"


//--------------------- .note.nv.tkinfo           --------------------------
	.section	.note.nv.tkinfo,"",@"SHT_NOTE"
	.sectionflags	@"SHF_NOTE_NV_TKINFO"
	.tkinfo
        /*0018*/ 	.word	0x00000002
        /*0030*/ 	.string	""
        /*0030*/ 	.string	"ptxas"
        /*0030*/ 	.string	"Cuda compilation tools, release 13.0, V13.0.88"
        /*0030*/ 	.string	"Build cuda_13.0.r13.0/compiler.36424714_0"
        /*0030*/ 	.string	"-arch sm_100 -m 64 "



//--------------------- .note.nv.cuinfo           --------------------------
	.section	.note.nv.cuinfo,"",@"SHT_NOTE"
	.sectionflags	@"SHF_NOTE_NV_CUINFO"
        /*0018*/ 	.short	0x0002
        /*001a*/ 	.short	0x0064
        /*001c*/ 	.short	0x0082
	.zero		2


//--------------------- .nv.info                  --------------------------
	.section	.nv.info,"",@"SHT_CUDA_INFO"
	.align	4


	//----- nvinfo : EIATTR_REGCOUNT
	.align		4
        /*0000*/ 	.byte	0x04, 0x2f
        /*0002*/ 	.short	(.L_1 - .L_0)
	.align		4
.L_0:
        /*0004*/ 	.word	index@(_Z8hist_GPUPiS_ii)
        /*0008*/ 	.word	0x00000013


	//----- nvinfo : EIATTR_FRAME_SIZE
	.align		4
.L_1:
        /*000c*/ 	.byte	0x04, 0x11
        /*000e*/ 	.short	(.L_3 - .L_2)
	.align		4
.L_2:
        /*0010*/ 	.word	index@(_Z8hist_GPUPiS_ii)
        /*0014*/ 	.word	0x00000000


	//----- nvinfo : EIATTR_MIN_STACK_SIZE
	.align		4
.L_3:
        /*0018*/ 	.byte	0x04, 0x12
        /*001a*/ 	.short	(.L_5 - .L_4)
	.align		4
.L_4:
        /*001c*/ 	.word	index@(_Z8hist_GPUPiS_ii)
        /*0020*/ 	.word	0x00000000
.L_5:


//--------------------- .nv.compat                --------------------------
	.section	.nv.compat,"",@"SHT_CUDA_COMPAT_INFO"
	.align	4
        /*0000*/ 	.byte	0x02, 0x09, 0x00, 0x00, 0x02, 0x02, 0x01, 0x00, 0x02, 0x05, 0x05, 0x00, 0x03, 0x07, 0x01, 0x01
        /*0010*/ 	.byte	0x02, 0x03, 0x00, 0x00, 0x02, 0x06, 0x01, 0x00, 0x04, 0x0b, 0x08, 0x00, 0x09, 0x00, 0x00, 0x00
        /*0020*/ 	.byte	0x00, 0x00, 0x00, 0x00


//--------------------- .nv.info._Z8hist_GPUPiS_ii --------------------------
	.section	.nv.info._Z8hist_GPUPiS_ii,"",@"SHT_CUDA_INFO"
	.sectionflags	@""
	.align	4


	//----- nvinfo : EIATTR_CUDA_API_VERSION
	.align		4
        /*0000*/ 	.byte	0x04, 0x37
        /*0002*/ 	.short	(.L_7 - .L_6)
.L_6:
        /*0004*/ 	.word	0x00000082


	//----- nvinfo : EIATTR_KPARAM_INFO
	.align		4
.L_7:
        /*0008*/ 	.byte	0x04, 0x17
        /*000a*/ 	.short	(.L_9 - .L_8)
.L_8:
        /*000c*/ 	.word	0x00000000
        /*0010*/ 	.short	0x0003
        /*0012*/ 	.short	0x0014
        /*0014*/ 	.byte	0x00, 0xf0, 0x11, 0x00


	//----- nvinfo : EIATTR_KPARAM_INFO
	.align		4
.L_9:
        /*0018*/ 	.byte	0x04, 0x17
        /*001a*/ 	.short	(.L_11 - .L_10)
.L_10:
        /*001c*/ 	.word	0x00000000
        /*0020*/ 	.short	0x0002
        /*0022*/ 	.short	0x0010
        /*0024*/ 	.byte	0x00, 0xf0, 0x11, 0x00


	//----- nvinfo : EIATTR_KPARAM_INFO
	.align		4
.L_11:
        /*0028*/ 	.byte	0x04, 0x17
        /*002a*/ 	.short	(.L_13 - .L_12)
.L_12:
        /*002c*/ 	.word	0x00000000
        /*0030*/ 	.short	0x0001
        /*0032*/ 	.short	0x0008
        /*0034*/ 	.byte	0x00, 0xf5, 0x21, 0x00


	//----- nvinfo : EIATTR_KPARAM_INFO
	.align		4
.L_13:
        /*0038*/ 	.byte	0x04, 0x17
        /*003a*/ 	.short	(.L_15 - .L_14)
.L_14:
        /*003c*/ 	.word	0x00000000
        /*0040*/ 	.short	0x0000
        /*0042*/ 	.short	0x0000
        /*0044*/ 	.byte	0x00, 0xf5, 0x21, 0x00


	//----- nvinfo : EIATTR_SPARSE_MMA_MASK
	.align		4
.L_15:
        /*0048*/ 	.byte	0x03, 0x50
        /*004a*/ 	.short	0x0000


	//----- nvinfo : EIATTR_MAXREG_COUNT
	.align		4
        /*004c*/ 	.byte	0x03, 0x1b
        /*004e*/ 	.short	0x00ff


	//----- nvinfo : EIATTR_NUM_BARRIERS
	.align		4
        /*0050*/ 	.byte	0x02, 0x4c
        /*0052*/ 	.byte	0x01
	.zero		1


	//----- nvinfo : EIATTR_MERCURY_ISA_VERSION
	.align		4
        /*0054*/ 	.byte	0x03, 0x5f
        /*0056*/ 	.short	0x0101


	//----- nvinfo : EIATTR_VRC_CTA_INIT_COUNT
	.align		4
        /*0058*/ 	.byte	0x02, 0x4a
	.zero		1
	.zero		1


	//----- nvinfo : EIATTR_EXIT_INSTR_OFFSETS
	.align		4
        /*005c*/ 	.byte	0x04, 0x1c
        /*005e*/ 	.short	(.L_17 - .L_16)


	//   ....[0]....
.L_16:
        /*0060*/ 	.word	0x000005c0


	//   ....[1]....
        /*0064*/ 	.word	0x00000680


	//----- nvinfo : EIATTR_CRS_STACK_SIZE
	.align		4
.L_17:
        /*0068*/ 	.byte	0x04, 0x1e
        /*006a*/ 	.short	(.L_19 - .L_18)
.L_18:
        /*006c*/ 	.word	0x00000000


	//----- nvinfo : EIATTR_CBANK_PARAM_SIZE
	.align		4
.L_19:
        /*0070*/ 	.byte	0x03, 0x19
        /*0072*/ 	.short	0x0018


	//----- nvinfo : EIATTR_PARAM_CBANK
	.align		4
        /*0074*/ 	.byte	0x04, 0x0a
        /*0076*/ 	.short	(.L_21 - .L_20)
	.align		4
.L_20:
        /*0078*/ 	.word	index@(.nv.constant0._Z8hist_GPUPiS_ii)
        /*007c*/ 	.short	0x0380
        /*007e*/ 	.short	0x0018


	//----- nvinfo : EIATTR_SW_WAR
	.align		4
.L_21:
        /*0080*/ 	.byte	0x04, 0x36
        /*0082*/ 	.short	(.L_23 - .L_22)
.L_22:
        /*0084*/ 	.word	0x00000008
.L_23:


//--------------------- .nv.callgraph             --------------------------
	.section	.nv.callgraph,"",@"SHT_CUDA_CALLGRAPH"
	.align	4
	.sectionentsize	8
	.align		4
        /*0000*/ 	.word	0x00000000
	.align		4
        /*0004*/ 	.word	0xffffffff
	.align		4
        /*0008*/ 	.word	0x00000000
	.align		4
        /*000c*/ 	.word	0xfffffffe
	.align		4
        /*0010*/ 	.word	0x00000000
	.align		4
        /*0014*/ 	.word	0xfffffffd
	.align		4
        /*0018*/ 	.word	0x00000000
	.align		4
        /*001c*/ 	.word	0xfffffffc


//--------------------- .text._Z8hist_GPUPiS_ii   --------------------------
	.section	.text._Z8hist_GPUPiS_ii,"ax",@progbits
	.align	128
        .global         _Z8hist_GPUPiS_ii
        .type           _Z8hist_GPUPiS_ii,@function
        .size           _Z8hist_GPUPiS_ii,(.L_x_8 - _Z8hist_GPUPiS_ii)
        .other          _Z8hist_GPUPiS_ii,@"STO_CUDA_ENTRY STV_DEFAULT"
_Z8hist_GPUPiS_ii:
.text._Z8hist_GPUPiS_ii:
[----:B------:R-:W-:Y:S01]  /*0000*/  LDC R1, c[0x0][0x37c] ;  /* 0x0000df00ff017b82 */ /* 0x000fe20000000800 */
[----:B------:R-:W0:Y:S07]  /*0010*/  S2R R0, SR_TID.X ;  /* 0x0000000000007919 */ /* 0x000e2e0000002100 */
[----:B------:R-:W0:Y:S01]  /*0020*/  LDC R8, c[0x0][0x390] ;  /* 0x0000e400ff087b82 */ /* 0x000e220000000800 */
[----:B------:R-:W-:Y:S07]  /*0030*/  BSSY.RECONVERGENT B0, `(.L_x_0) ;  /* 0x000000f000007945 */ /* 0x000fee0003800200 */
[----:B------:R-:W1:Y:S08]  /*0040*/  S2UR UR4, SR_CTAID.X ;  /* 0x00000000000479c3 */ /* 0x000e700000002500 */
[----:B------:R-:W1:Y:S01]  /*0050*/  LDC R3, c[0x0][0x360] ;  /* 0x0000d800ff037b82 */ /* 0x000e620000000800 */
[----:B0-----:R-:W-:Y:S01]  /*0060*/  ISETP.GE.U32.AND P0, PT, R0, R8, PT ;  /* 0x000000080000720c */ /* 0x001fe20003f06070 */
[----:B-1----:R-:W-:-:S12]  /*0070*/  IMAD R2, R3, UR4, R0 ;  /* 0x0000000403027c24 */ /* 0x002fd8000f8e0200 */
[----:B------:R-:W-:Y:S05]  /*0080*/  @P0 BRA `(.L_x_1) ;  /* 0x0000000000240947 */ /* 0x000fea0003800000 */
[----:B------:R-:W0:Y:S01]  /*0090*/  S2R R7, SR_CgaCtaId ;  /* 0x0000000000077919 */ /* 0x000e220000008800 */
[----:B------:R-:W-:Y:S01]  /*00a0*/  MOV R4, 0x400 ;  /* 0x0000040000047802 */ /* 0x000fe20000000f00 */
[----:B------:R-:W-:-:S03]  /*00b0*/  IMAD.MOV.U32 R5, RZ, RZ, R0 ;  /* 0x000000ffff057224 */ /* 0x000fc600078e0000 */
[----:B0-----:R-:W-:-:S07]  /*00c0*/  LEA R4, R7, R4, 0x18 ;  /* 0x0000000407047211 */ /* 0x001fce00078ec0ff */
.L_x_2:
[----:B------:R-:W-:Y:S02]  /*00d0*/  IMAD R6, R5, 0x4, R4 ;  /* 0x0000000405067824 */ /* 0x000fe400078e0204 */
[----:B------:R-:W-:-:S03]  /*00e0*/  IMAD.IADD R5, R3, 0x1, R5 ;  /* 0x0000000103057824 */ /* 0x000fc600078e0205 */
[----:B------:R0:W-:Y:S02]  /*00f0*/  STS [R6], RZ ;  /* 0x000000ff06007388 */ /* 0x0001e40000000800 */
[----:B------:R-:W-:-:S13]  /*0100*/  ISETP.GE.U32.AND P0, PT, R5, R8, PT ;  /* 0x000000080500720c */ /* 0x000fda0003f06070 */
[----:B0-----:R-:W-:Y:S05]  /*0110*/  @!P0 BRA `(.L_x_2) ;  /* 0xfffffffc00ec8947 */ /* 0x001fea000383ffff */
.L_x_1:
[----:B------:R-:W-:Y:S05]  /*0120*/  BSYNC.RECONVERGENT B0 ;  /* 0x0000000000007941 */ /* 0x000fea0003800200 */
.L_x_0:
[----:B------:R-:W0:Y:S01]  /*0130*/  LDCU UR4, c[0x0][0x394] ;  /* 0x00007280ff0477ac */ /* 0x000e220008000800 */
[----:B------:R-:W-:Y:S01]  /*0140*/  BSSY.RECONVERGENT B0, `(.L_x_3) ;  /* 0x0000046000007945 */ /* 0x000fe20003800200 */
[----:B------:R-:W1:Y:S01]  /*0150*/  LDCU UR8, c[0x0][0x390] ;  /* 0x00007200ff0877ac */ /* 0x000e620008000800 */
[----:B------:R-:W2:Y:S01]  /*0160*/  LDCU.64 UR6, c[0x0][0x358] ;  /* 0x00006b00ff0677ac */ /* 0x000ea20008000a00 */
[----:B------:R-:W3:Y:S01]  /*0170*/  LDCU UR5, c[0x0][0x394] ;  /* 0x00007280ff0577ac */ /* 0x000ee20008000800 */
[----:B------:R-:W-:Y:S01]  /*0180*/  BAR.SYNC.DEFER_BLOCKING 0x0 ;  /* 0x0000000000007b1d */ /* 0x000fe20000010000 */
[----:B0-----:R-:W-:Y:S02]  /*0190*/  ISETP.GE.U32.AND P1, PT, R2, UR4, PT ;  /* 0x0000000402007c0c */ /* 0x001fe4000bf26070 */
[----:B-1----:R-:W-:-:S11]  /*01a0*/  ISETP.GE.U32.AND P0, PT, R0, UR8, PT ;  /* 0x0000000800007c0c */ /* 0x002fd6000bf06070 */
[----:B--23--:R-:W-:Y:S05]  /*01b0*/  @P1 BRA `(.L_x_4) ;  /* 0x0000000000f81947 */ /* 0x00cfea0003800000 */
[----:B------:R-:W-:Y:S01]  /*01c0*/  IABS R10, R8 ;  /* 0x00000008000a7213 */ /* 0x000fe20000000000 */
[----:B------:R-:W0:Y:S01]  /*01d0*/  S2R R13, SR_CgaCtaId ;  /* 0x00000000000d7919 */ /* 0x000e220000008800 */
[----:B------:R-:W1:Y:S01]  /*01e0*/  LDCU UR4, c[0x0][0x370] ;  /* 0x00006e00ff0477ac */ /* 0x000e620008000800 */
[----:B------:R-:W-:Y:S01]  /*01f0*/  MOV R12, 0x400 ;  /* 0x00000400000c7802 */ /* 0x000fe20000000f00 */
[----:B------:R-:W2:Y:S08]  /*0200*/  I2F.RP R6, R10 ;  /* 0x0000000a00067306 */ /* 0x000eb00000209400 */
[----:B--2---:R-:W2:Y:S02]  /*0210*/  MUFU.RCP R6, R6 ;  /* 0x0000000600067308 */ /* 0x004ea40000001000 */
[----:B--2---:R-:W-:-:S06]  /*0220*/  VIADD R4, R6, 0xffffffe ;  /* 0x0ffffffe06047836 */ /* 0x004fcc0000000000 */
[----:B------:R2:W3:Y:S02]  /*0230*/  F2I.FTZ.U32.TRUNC.NTZ R5, R4 ;  /* 0x0000000400057305 */ /* 0x0004e4000021f000 */
[----:B--2---:R-:W-:Y:S02]  /*0240*/  HFMA2 R4, -RZ, RZ, 0, 0 ;  /* 0x00000000ff047431 */ /* 0x004fe400000001ff */
[----:B---3--:R-:W-:-:S04]  /*0250*/  IMAD.MOV R7, RZ, RZ, -R5 ;  /* 0x000000ffff077224 */ /* 0x008fc800078e0a05 */
[----:B------:R-:W-:-:S04]  /*0260*/  IMAD R7, R7, R10, RZ ;  /* 0x0000000a07077224 */ /* 0x000fc800078e02ff */
[----:B------:R-:W-:Y:S01]  /*0270*/  IMAD.HI.U32 R5, R5, R7, R4 ;  /* 0x0000000705057227 */ /* 0x000fe200078e0004 */
[----:B------:R-:W-:-:S04]  /*0280*/  LOP3.LUT R4, R8, 0x400, RZ, 0x3c, !PT ;  /* 0x0000040008047812 */ /* 0x000fc800078e3cff */
[----:B------:R-:W-:Y:S01]  /*0290*/  ISETP.GE.AND P3, PT, R4, RZ, PT ;  /* 0x000000ff0400720c */ /* 0x000fe20003f66270 */
[----:B------:R-:W-:-:S04]  /*02a0*/  IMAD.HI.U32 R5, R5, 0x400, RZ ;  /* 0x0000040005057827 */ /* 0x000fc800078e00ff */
[----:B------:R-:W-:-:S04]  /*02b0*/  IMAD.MOV R7, RZ, RZ, -R5 ;  /* 0x000000ffff077224 */ /* 0x000fc800078e0a05 */
[----:B------:R-:W-:-:S05]  /*02c0*/  IMAD R7, R10, R7, 0x400 ;  /* 0x000004000a077424 */ /* 0x000fca00078e0207 */
[----:B------:R-:W-:-:S13]  /*02d0*/  ISETP.GT.U32.AND P2, PT, R10, R7, PT ;  /* 0x000000070a00720c */ /* 0x000fda0003f44070 */
[----:B------:R-:W-:Y:S02]  /*02e0*/  @!P2 IMAD.IADD R7, R7, 0x1, -R10 ;  /* 0x000000010707a824 */ /* 0x000fe400078e0a0a */
[----:B------:R-:W-:Y:S01]  /*02f0*/  @!P2 VIADD R5, R5, 0x1 ;  /* 0x000000010505a836 */ /* 0x000fe20000000000 */
[----:B------:R-:W-:Y:S02]  /*0300*/  ISETP.NE.AND P2, PT, R8, RZ, PT ;  /* 0x000000ff0800720c */ /* 0x000fe40003f45270 */
[----:B------:R-:W-:-:S13]  /*0310*/  ISETP.GE.U32.AND P1, PT, R7, R10, PT ;  /* 0x0000000a0700720c */ /* 0x000fda0003f26070 */
[----:B------:R-:W-:-:S05]  /*0320*/  @P1 VIADD R5, R5, 0x1 ;  /* 0x0000000105051836 */ /* 0x000fca0000000000 */
[----:B------:R-:W-:Y:S02]  /*0330*/  MOV R6, R5 ;  /* 0x0000000500067202 */ /* 0x000fe40000000f00 */
[----:B------:R-:W2:Y:S03]  /*0340*/  LDC.64 R4, c[0x0][0x380] ;  /* 0x0000e000ff047b82 */ /* 0x000ea60000000a00 */
[----:B------:R-:W-:Y:S01]  /*0350*/  @!P3 IMAD.MOV R6, RZ, RZ, -R6 ;  /* 0x000000ffff06b224 */ /* 0x000fe200078e0a06 */
[----:B------:R-:W-:-:S04]  /*0360*/  @!P2 LOP3.LUT R6, RZ, R8, RZ, 0x33, !PT ;  /* 0x00000008ff06a212 */ /* 0x000fc800078e33ff */
[-C--:B------:R-:W-:Y:S02]  /*0370*/  IABS R7, R6.reuse ;  /* 0x0000000600077213 */ /* 0x080fe40000000000 */
[----:B------:R-:W-:Y:S02]  /*0380*/  ISETP.NE.AND P1, PT, R6, RZ, PT ;  /* 0x000000ff0600720c */ /* 0x000fe40003f25270 */
[----:B------:R-:W3:Y:S01]  /*0390*/  I2F.RP R8, R7 ;  /* 0x0000000700087306 */ /* 0x000ee20000209400 */
[----:B------:R-:W-:-:S07]  /*03a0*/  LOP3.LUT R15, RZ, R6, RZ, 0x33, !PT ;  /* 0x00000006ff0f7212 */ /* 0x000fce00078e33ff */
[----:B---3--:R-:W3:Y:S02]  /*03b0*/  MUFU.RCP R8, R8 ;  /* 0x0000000800087308 */ /* 0x008ee40000001000 */
[----:B---3--:R-:W-:Y:S01]  /*03c0*/  VIADD R10, R8, 0xffffffe ;  /* 0x0ffffffe080a7836 */ /* 0x008fe20000000000 */
[----:B0-----:R-:W-:-:S05]  /*03d0*/  LEA R8, R13, R12, 0x18 ;  /* 0x0000000c0d087211 */ /* 0x001fca00078ec0ff */
[----:B------:R0:W3:Y:S02]  /*03e0*/  F2I.FTZ.U32.TRUNC.NTZ R11, R10 ;  /* 0x0000000a000b7305 */ /* 0x0000e4000021f000 */
[----:B0-----:R-:W-:Y:S02]  /*03f0*/  IMAD.MOV.U32 R10, RZ, RZ, RZ ;  /* 0x000000ffff0a7224 */ /* 0x001fe400078e00ff */
[----:B---3--:R-:W-:-:S04]  /*0400*/  IMAD.MOV R14, RZ, RZ, -R11 ;  /* 0x000000ffff0e7224 */ /* 0x008fc800078e0a0b */
[----:B------:R-:W-:-:S04]  /*0410*/  IMAD R9, R14, R7, RZ ;  /* 0x000000070e097224 */ /* 0x000fc800078e02ff */
[----:B------:R-:W-:-:S04]  /*0420*/  IMAD.HI.U32 R16, R11, R9, R10 ;  /* 0x000000090b107227 */ /* 0x000fc800078e000a */
[----:B-12---:R-:W-:-:S07]  /*0430*/  IMAD R9, R3, UR4, RZ ;  /* 0x0000000403097c24 */ /* 0x006fce000f8e02ff */
.L_x_5:
[----:B0-----:R-:W-:-:S06]  /*0440*/  IMAD.WIDE.U32 R10, R2, 0x4, R4 ;  /* 0x00000004020a7825 */ /* 0x001fcc00078e0004 */
[----:B------:R-:W2:Y:S01]  /*0450*/  LDG.E R11, desc[UR6][R10.64] ;  /* 0x000000060a0b7981 */ /* 0x000ea2000c1e1900 */
[----:B------:R-:W-:Y:S01]  /*0460*/  IABS R12, R6 ;  /* 0x00000006000c7213 */ /* 0x000fe20000000000 */
[----:B------:R-:W-:-:S03]  /*0470*/  IMAD.IADD R2, R9, 0x1, R2 ;  /* 0x0000000109027824 */ /* 0x000fc600078e0202 */
[----:B------:R-:W-:Y:S02]  /*0480*/  IADD3 R14, PT, PT, RZ, -R12, RZ ;  /* 0x8000000cff0e7210 */ /* 0x000fe40007ffe0ff */
[----:B--2---:R-:W-:Y:S02]  /*0490*/  IABS R13, R11 ;  /* 0x0000000b000d7213 */ /* 0x004fe40000000000 */
[----:B------:R-:W-:-:S03]  /*04a0*/  LOP3.LUT R11, R11, R6, RZ, 0x3c, !PT ;  /* 0x000000060b0b7212 */ /* 0x000fc600078e3cff */
[----:B------:R-:W-:Y:S01]  /*04b0*/  IMAD.HI.U32 R12, R16, R13, RZ ;  /* 0x0000000d100c7227 */ /* 0x000fe200078e00ff */
[----:B------:R-:W-:-:S03]  /*04c0*/  ISETP.GE.AND P4, PT, R11, RZ, PT ;  /* 0x000000ff0b00720c */ /* 0x000fc60003f86270 */
[----:B------:R-:W-:Y:S01]  /*04d0*/  IMAD R14, R12, R14, R13 ;  /* 0x0000000e0c0e7224 */ /* 0x000fe200078e020d */
[----:B------:R-:W-:-:S04]  /*04e0*/  IABS R13, R6 ;  /* 0x00000006000d7213 */ /* 0x000fc80000000000 */
[----:B------:R-:W-:-:S13]  /*04f0*/  ISETP.GT.U32.AND P3, PT, R7, R14, PT ;  /* 0x0000000e0700720c */ /* 0x000fda0003f64070 */
[----:B------:R-:W-:Y:S02]  /*0500*/  @!P3 IMAD.IADD R14, R14, 0x1, -R13 ;  /* 0x000000010e0eb824 */ /* 0x000fe400078e0a0d */
[----:B------:R-:W-:-:S03]  /*0510*/  @!P3 VIADD R12, R12, 0x1 ;  /* 0x000000010c0cb836 */ /* 0x000fc60000000000 */
[----:B------:R-:W-:-:S13]  /*0520*/  ISETP.GE.U32.AND P2, PT, R14, R7, PT ;  /* 0x000000070e00720c */ /* 0x000fda0003f46070 */
[----:B------:R-:W-:Y:S01]  /*0530*/  @P2 VIADD R12, R12, 0x1 ;  /* 0x000000010c0c2836 */ /* 0x000fe20000000000 */
[----:B------:R-:W-:-:S03]  /*0540*/  ISETP.GE.U32.AND P2, PT, R2, UR5, PT ;  /* 0x0000000502007c0c */ /* 0x000fc6000bf46070 */
[----:B------:R-:W-:-:S05]  /*0550*/  @!P4 IMAD.MOV R12, RZ, RZ, -R12 ;  /* 0x000000ffff0cc224 */ /* 0x000fca00078e0a0c */
[----:B------:R-:W-:-:S04]  /*0560*/  SEL R11, R15, R12, !P1 ;  /* 0x0000000c0f0b7207 */ /* 0x000fc80004800000 */
[----:B------:R-:W-:-:S05]  /*0570*/  LEA R11, R11, R8, 0x2 ;  /* 0x000000080b0b7211 */ /* 0x000fca00078e10ff */
[----:B------:R0:W-:Y:S01]  /*0580*/  ATOMS.POPC.INC.32 RZ, [R11+URZ] ;  /* 0x000000000bff7f8c */ /* 0x0001e2000d8000ff */
[----:B------:R-:W-:Y:S05]  /*0590*/  @!P2 BRA `(.L_x_5) ;  /* 0xfffffffc00a8a947 */ /* 0x000fea000383ffff */
.L_x_4:
[----:B------:R-:W-:Y:S05]  /*05a0*/  BSYNC.RECONVERGENT B0 ;  /* 0x0000000000007941 */ /* 0x000fea0003800200 */
.L_x_3:
[----:B------:R-:W-:Y:S06]  /*05b0*/  BAR.SYNC.DEFER_BLOCKING 0x0 ;  /* 0x0000000000007b1d */ /* 0x000fec0000010000 */
[----:B------:R-:W-:Y:S05]  /*05c0*/  @P0 EXIT ;  /* 0x000000000000094d */ /* 0x000fea0003800000 */
[----:B------:R-:W1:Y:S01]  /*05d0*/  S2UR UR5, SR_CgaCtaId ;  /* 0x00000000000579c3 */ /* 0x000e620000008800 */
[----:B------:R-:W-:-:S07]  /*05e0*/  UMOV UR4, 0x400 ;  /* 0x0000040000047882 */ /* 0x000fce0000000000 */
[----:B------:R-:W2:Y:S01]  /*05f0*/  LDC.64 R6, c[0x0][0x388] ;  /* 0x0000e200ff067b82 */ /* 0x000ea20000000a00 */
[----:B-1----:R-:W-:-:S12]  /*0600*/  ULEA UR4, UR5, UR4, 0x18 ;  /* 0x0000000405047291 */ /* 0x002fd8000f8ec0ff */
.L_x_6:
[C---:B------:R-:W-:Y:S01]  /*0610*/  LEA R2, R0.reuse, UR4, 0x2 ;  /* 0x0000000400027c11 */ /* 0x040fe2000f8e10ff */
[----:B-12---:R-:W-:-:S04]  /*0620*/  IMAD.WIDE.U32 R4, R0, 0x4, R6 ;  /* 0x0000000400047825 */ /* 0x006fc800078e0006 */
[----:B------:R-:W1:Y:S01]  /*0630*/  LDS R9, [R2] ;  /* 0x0000000002097984 */ /* 0x000e620000000800 */
[----:B------:R-:W-:-:S05]  /*0640*/  IMAD.IADD R0, R3, 0x1, R0 ;  /* 0x0000000103007824 */ /* 0x000fca00078e0200 */
[----:B------:R-:W-:Y:S01]  /*0650*/  ISETP.GE.U32.AND P0, PT, R0, UR8, PT ;  /* 0x0000000800007c0c */ /* 0x000fe2000bf06070 */
[----:B-1----:R1:W-:-:S12]  /*0660*/  REDG.E.ADD.STRONG.GPU desc[UR6][R4.64], R9 ;  /* 0x000000090400798e */ /* 0x0023d8000c12e106 */
[----:B------:R-:W-:Y:S05]  /*0670*/  @!P0 BRA `(.L_x_6) ;  /* 0xfffffffc00e48947 */ /* 0x000fea000383ffff */
[----:B------:R-:W-:Y:S05]  /*0680*/  EXIT ;  /* 0x000000000000794d */ /* 0x000fea0003800000 */
.L_x_7:
[----:B------:R-:W-:-:S00]  /*0690*/  BRA `(.L_x_7) ;  /* 0xfffffffc00fc7947 */ /* 0x000fc0000383ffff */
[----:B------:R-:W-:-:S00]  /*06a0*/  NOP ;  /* 0x0000000000007918 */ /* 0x000fc00000000000 */
        /* <DEDUP_REMOVED lines=13> */
.L_x_8:


//--------------------- .nv.shared._Z8hist_GPUPiS_ii --------------------------
	.section	.nv.shared._Z8hist_GPUPiS_ii,"aw",@nobits
	.sectionflags	@""
	.align	16
	.zero		1024


//--------------------- .nv.shared.reserved.0     --------------------------
	.section	.nv.shared.reserved.0,"aw",@nobits
	.weak		__nv_reservedSMEM_offset_0_alias
	.size		__nv_reservedSMEM_offset_0_alias, 0, 64
	.other		__nv_reservedSMEM_offset_0_alias,@"STO_CUDA_RESERVED_SHARED STV_DEFAULT"
__nv_reservedSMEM_offset_0_alias:
	.zero		0
	.zero		64


//--------------------- .nv.constant0._Z8hist_GPUPiS_ii --------------------------
	.section	.nv.constant0._Z8hist_GPUPiS_ii,"a",@progbits
	.sectionflags	@""
	.align	4
.nv.constant0._Z8hist_GPUPiS_ii:
	.zero		920


//--------------------- SYMBOLS --------------------------

	.type		.nv.reservedSmem.offset0,@object
	.size		.nv.reservedSmem.offset0,0x4
	.type		.nv.reservedSmem.cap,@object
	.size		.nv.reservedSmem.cap,0x4
